//
// Generated by NVIDIA NVVM Compiler
//
// Compiler Build ID: CL-36424714
// Cuda compilation tools, release 13.0, V13.0.88
// Based on NVVM 20.0.0
//

.version 9.0
.target sm_100
.address_size 64

	// .globl	_Z17fill_board_kernelPiii

.visible .entry _Z17fill_board_kernelPiii(
	.param .u64 .ptr .align 1 _Z17fill_board_kernelPiii_param_0,
	.param .u32 _Z17fill_board_kernelPiii_param_1,
	.param .u32 _Z17fill_board_kernelPiii_param_2
)
{
	.reg .pred 	%p<2>;
	.reg .b32 	%r<11>;
	.reg .b64 	%rd<5>;

	ld.param.u64 	%rd1, [_Z17fill_board_kernelPiii_param_0];
	ld.param.u32 	%r3, [_Z17fill_board_kernelPiii_param_1];
	ld.param.u32 	%r2, [_Z17fill_board_kernelPiii_param_2];
	mov.u32 	%r4, %ntid.x;
	mov.u32 	%r5, %ctaid.x;
	mov.u32 	%r6, %tid.x;
	mad.lo.s32 	%r1, %r4, %r5, %r6;
	setp.ge.s32 	%p1, %r1, %r3;
	@%p1 bra 	$L__BB0_2;
	cvta.to.global.u64 	%rd2, %rd1;
	shr.u32 	%r7, %r2, 31;
	add.s32 	%r8, %r2, %r7;
	and.b32  	%r9, %r8, -2;
	sub.s32 	%r10, %r2, %r9;
	mul.wide.s32 	%rd3, %r1, 4;
	add.s64 	%rd4, %rd2, %rd3;
	st.global.u32 	[%rd4], %r10;
$L__BB0_2:
	ret;

}


// ===== COMPILED SASS (sm_100) =====

	.target	sm_100

	.elftype	@"ET_EXEC"


//--------------------- .note.nv.tkinfo           --------------------------
	.section	.note.nv.tkinfo,"",@"SHT_NOTE"
	.sectionflags	@"SHF_NOTE_NV_TKINFO"
	.tkinfo
        /*0018*/ 	.word	0x00000002
        /*0030*/ 	.string	""
        /*0030*/ 	.string	"ptxas"
        /*0030*/ 	.string	"Cuda compilation tools, release 13.0, V13.0.88"
        /*0030*/ 	.string	"Build cuda_13.0.r13.0/compiler.36424714_0"
        /*0030*/ 	.string	"-arch sm_100 -m 64 "



//--------------------- .note.nv.cuinfo           --------------------------
	.section	.note.nv.cuinfo,"",@"SHT_NOTE"
	.sectionflags	@"SHF_NOTE_NV_CUINFO"
        /*0018*/ 	.short	0x0002
        /*001a*/ 	.short	0x0064
        /*001c*/ 	.short	0x0082
	.zero		2


//--------------------- .nv.info                  --------------------------
	.section	.nv.info,"",@"SHT_CUDA_INFO"
	.align	4


	//----- nvinfo : EIATTR_REGCOUNT
	.align		4
        /*0000*/ 	.byte	0x04, 0x2f
        /*0002*/ 	.short	(.L_1 - .L_0)
	.align		4
.L_0:
        /*0004*/ 	.word	index@(_Z17fill_board_kernelPiii)
        /*0008*/ 	.word	0x0000000a


	//----- nvinfo : EIATTR_FRAME_SIZE
	.align		4
.L_1:
        /*000c*/ 	.byte	0x04, 0x11
        /*000e*/ 	.short	(.L_3 - .L_2)
	.align		4
.L_2:
        /*0010*/ 	.word	index@(_Z17fill_board_kernelPiii)
        /*0014*/ 	.word	0x00000000


	//----- nvinfo : EIATTR_MIN_STACK_SIZE
	.align		4
.L_3:
        /*0018*/ 	.byte	0x04, 0x12
        /*001a*/ 	.short	(.L_5 - .L_4)
	.align		4
.L_4:
        /*001c*/ 	.word	index@(_Z17fill_board_kernelPiii)
        /*0020*/ 	.word	0x00000000
.L_5:


//--------------------- .nv.compat                --------------------------
	.section	.nv.compat,"",@"SHT_CUDA_COMPAT_INFO"
	.align	4
        /*0000*/ 	.byte	0x02, 0x09, 0x00, 0x00, 0x02, 0x02, 0x01, 0x00, 0x02, 0x05, 0x05, 0x00, 0x03, 0x07, 0x01, 0x01
        /*0010*/ 	.byte	0x02, 0x03, 0x00, 0x00, 0x02, 0x06, 0x01, 0x00, 0x04, 0x0b, 0x08, 0x00, 0x09, 0x00, 0x00, 0x00
        /*0020*/ 	.byte	0x00, 0x00, 0x00, 0x00


//--------------------- .nv.info._Z17fill_board_kernelPiii --------------------------
	.section	.nv.info._Z17fill_board_kernelPiii,"",@"SHT_CUDA_INFO"
	.sectionflags	@""
	.align	4


	//----- nvinfo : EIATTR_CUDA_API_VERSION
	.align		4
        /*0000*/ 	.byte	0x04, 0x37
        /*0002*/ 	.short	(.L_7 - .L_6)
.L_6:
        /*0004*/ 	.word	0x00000082


	//----- nvinfo : EIATTR_KPARAM_INFO
	.align		4
.L_7:
        /*0008*/ 	.byte	0x04, 0x17
        /*000a*/ 	.short	(.L_9 - .L_8)
.L_8:
        /*000c*/ 	.word	0x00000000
        /*0010*/ 	.short	0x0002
        /*0012*/ 	.short	0x000c
        /*0014*/ 	.byte	0x00, 0xf0, 0x11, 0x00


	//----- nvinfo : EIATTR_KPARAM_INFO
	.align		4
.L_9:
        /*0018*/ 	.byte	0x04, 0x17
        /*001a*/ 	.short	(.L_11 - .L_10)
.L_10:
        /*001c*/ 	.word	0x00000000
        /*0020*/ 	.short	0x0001
        /*0022*/ 	.short	0x0008
        /*0024*/ 	.byte	0x00, 0xf0, 0x11, 0x00


	//----- nvinfo : EIATTR_KPARAM_INFO
	.align		4
.L_11:
        /*0028*/ 	.byte	0x04, 0x17
        /*002a*/ 	.short	(.L_13 - .L_12)
.L_12:
        /*002c*/ 	.word	0x00000000
        /*0030*/ 	.short	0x0000
        /*0032*/ 	.short	0x0000
        /*0034*/ 	.byte	0x00, 0xf5, 0x21, 0x00


	//----- nvinfo : EIATTR_SPARSE_MMA_MASK
	.align		4
.L_13:
        /*0038*/ 	.byte	0x03, 0x50
        /*003a*/ 	.short	0x0000


	//----- nvinfo : EIATTR_MAXREG_COUNT
	.align		4
        /*003c*/ 	.byte	0x03, 0x1b
        /*003e*/ 	.short	0x00ff


	//----- nvinfo : EIATTR_MERCURY_ISA_VERSION
	.align		4
        /*0040*/ 	.byte	0x03, 0x5f
        /*0042*/ 	.short	0x0101


	//----- nvinfo : EIATTR_VRC_CTA_INIT_COUNT
	.align		4
        /*0044*/ 	.byte	0x02, 0x4a
	.zero		1
	.zero		1


	//----- nvinfo : EIATTR_EXIT_INSTR_OFFSETS
	.align		4
        /*0048*/ 	.byte	0x04, 0x1c
        /*004a*/ 	.short	(.L_15 - .L_14)


	//   ....[0]....
.L_14:
        /*004c*/ 	.word	0x00000070


	//   ....[1]....
        /*0050*/ 	.word	0x00000100


	//----- nvinfo : EIATTR_CBANK_PARAM_SIZE
	.align		4
.L_15:
        /*0054*/ 	.byte	0x03, 0x19
        /*0056*/ 	.short	0x0010


	//----- nvinfo : EIATTR_PARAM_CBANK
	.align		4
        /*0058*/ 	.byte	0x04, 0x0a
        /*005a*/ 	.short	(.L_17 - .L_16)
	.align		4
.L_16:
        /*005c*/ 	.word	index@(.nv.constant0._Z17fill_board_kernelPiii)
        /*0060*/ 	.short	0x0380
        /*0062*/ 	.short	0x0010


	//----- nvinfo : EIATTR_SW_WAR
	.align		4
.L_17:
        /*0064*/ 	.byte	0x04, 0x36
        /*0066*/ 	.short	(.L_19 - .L_18)
.L_18:
        /*0068*/ 	.word	0x00000008
.L_19:


//--------------------- .nv.callgraph             --------------------------
	.section	.nv.callgraph,"",@"SHT_CUDA_CALLGRAPH"
	.align	4
	.sectionentsize	8
	.align		4
        /*0000*/ 	.word	0x00000000
	.align		4
        /*0004*/ 	.word	0xffffffff
	.align		4
        /*0008*/ 	.word	0x00000000
	.align		4
        /*000c*/ 	.word	0xfffffffe
	.align		4
        /*0010*/ 	.word	0x00000000
	.align		4
        /*0014*/ 	.word	0xfffffffd
	.align		4
        /*0018*/ 	.word	0x00000000
	.align		4
        /*001c*/ 	.word	0xfffffffc


//--------------------- .text._Z17fill_board_kernelPiii --------------------------
	.section	.text._Z17fill_board_kernelPiii,"ax",@progbits
	.align	128
        .global         _Z17fill_board_kernelPiii
        .type           _Z17fill_board_kernelPiii,@function
        .size           _Z17fill_board_kernelPiii,(.L_x_1 - _Z17fill_board_kernelPiii)
        .other          _Z17fill_board_kernelPiii,@"STO_CUDA_ENTRY STV_DEFAULT"
_Z17fill_board_kernelPiii:
.text._Z17fill_board_kernelPiii:
[----:B------:R-:W-:Y:S01]  /*0000*/  LDC R1, c[0x0][0x37c] ;  /* 0x0000df00ff017b82 */ /* 0x000fe20000000800 */
[----:B------:R-:W0:Y:S01]  /*0010*/  S2R R5, SR_CTAID.X ;  /* 0x0000000000057919 */ /* 0x000e220000002500 */
[----:B------:R-:W0:Y:S01]  /*0020*/  LDCU UR4, c[0x0][0x360] ;  /* 0x00006c00ff0477ac */ /* 0x000e220008000800 */
[----:B------:R-:W0:Y:S01]  /*0030*/  S2R R0, SR_TID.X ;  /* 0x0000000000007919 */ /* 0x000e220000002100 */
[----:B------:R-:W1:Y:S01]  /*0040*/  LDCU UR5, c[0x0][0x388] ;  /* 0x00007100ff0577ac */ /* 0x000e620008000800 */
[----:B0-----:R-:W-:-:S05]  /*0050*/  IMAD R5, R5, UR4, R0 ;  /* 0x0000000405057c24 */ /* 0x001fca000f8e0200 */
[----:B-1----:R-:W-:-:S13]  /*0060*/  ISETP.GE.AND P0, PT, R5, UR5, PT ;  /* 0x0000000505007c0c */ /* 0x002fda000bf06270 */
[----:B------:R-:W-:Y:S05]  /*0070*/  @P0 EXIT ;  /* 0x000000000000094d */ /* 0x000fea0003800000 */
[----:B------:R-:W0:Y:S01]  /*0080*/  LDC R7, c[0x0][0x38c] ;  /* 0x0000e300ff077b82 */ /* 0x000e220000000800 */
[----:B------:R-:W1:Y:S07]  /*0090*/  LDCU.64 UR4, c[0x0][0x358] ;  /* 0x00006b00ff0477ac */ /* 0x000e6e0008000a00 */
[----:B------:R-:W2:Y:S01]  /*00a0*/  LDC.64 R2, c[0x0][0x380] ;  /* 0x0000e000ff027b82 */ /* 0x000ea20000000a00 */
[----:B0-----:R-:W-:-:S04]  /*00b0*/  LEA.HI R0, R7, R7, RZ, 0x1 ;  /* 0x0000000707007211 */ /* 0x001fc800078f08ff */
[----:B------:R-:W-:Y:S01]  /*00c0*/  LOP3.LUT R0, R0, 0xfffffffe, RZ, 0xc0, !PT ;  /* 0xfffffffe00007812 */ /* 0x000fe200078ec0ff */
[----:B--2---:R-:W-:-:S03]  /*00d0*/  IMAD.WIDE R2, R5, 0x4, R2 ;  /* 0x0000000405027825 */ /* 0x004fc600078e0202 */
[----:B------:R-:W-:-:S05]  /*00e0*/  IADD3 R5, PT, PT, -R0, R7, RZ ;  /* 0x0000000700057210 */ /* 0x000fca0007ffe1ff */
[----:B-1----:R-:W-:Y:S01]  /*00f0*/  STG.E desc[UR4][R2.64], R5 ;  /* 0x0000000502007986 */ /* 0x002fe2000c101904 */
[----:B------:R-:W-:Y:S05]  /*0100*/  EXIT ;  /* 0x000000000000794d */ /* 0x000fea0003800000 */
.L_x_0:
[----:B------:R-:W-:-:S00]  /*0110*/  BRA `(.L_x_0) ;  /* 0xfffffffc00fc7947 */ /* 0x000fc0000383ffff */
[----:B------:R-:W-:-:S00]  /*0120*/  NOP ;  /* 0x0000000000007918 */ /* 0x000fc00000000000 */
        /* <DEDUP_REMOVED lines=13> */
.L_x_1:


//--------------------- .nv.shared.reserved.0     --------------------------
	.section	.nv.shared.reserved.0,"aw",@nobits
	.weak		__nv_reservedSMEM_offset_0_alias
	.size		__nv_reservedSMEM_offset_0_alias, 0, 64
	.other		__nv_reservedSMEM_offset_0_alias,@"STO_CUDA_RESERVED_SHARED STV_DEFAULT"
__nv_reservedSMEM_offset_0_alias:
	.zero		0
	.zero		64


//--------------------- .nv.constant0._Z17fill_board_kernelPiii --------------------------
	.section	.nv.constant0._Z17fill_board_kernelPiii,"a",@progbits
	.sectionflags	@""
	.align	4
.nv.constant0._Z17fill_board_kernelPiii:
	.zero		912


//--------------------- SYMBOLS --------------------------

	.type		.nv.reservedSmem.offset0,@object
	.size		.nv.reservedSmem.offset0,0x4
